//
// Generated by NVIDIA NVVM Compiler
//
// Compiler Build ID: CL-36424714
// Cuda compilation tools, release 13.0, V13.0.88
// Based on NVVM 20.0.0
//

.version 9.0
.target sm_100
.address_size 64

	// .globl	_Z13processVectorPff

.visible .entry _Z13processVectorPff(
	.param .u64 .ptr .align 1 _Z13processVectorPff_param_0,
	.param .f32 _Z13processVectorPff_param_1
)
{
	.reg .pred 	%p<4>;
	.reg .b32 	%r<11>;
	.reg .b32 	%f<5>;
	.reg .b64 	%rd<5>;

	ld.param.u64 	%rd2, [_Z13processVectorPff_param_0];
	ld.param.f32 	%f2, [_Z13processVectorPff_param_1];
	mov.u32 	%r6, %ctaid.x;
	mov.u32 	%r1, %ntid.x;
	mov.u32 	%r7, %tid.x;
	mad.lo.s32 	%r10, %r6, %r1, %r7;
	setp.gt.s32 	%p1, %r10, 3999;
	@%p1 bra 	$L__BB0_3;
	mul.f32 	%f1, %f2, %f2;
	mov.u32 	%r8, %nctaid.x;
	mul.lo.s32 	%r3, %r1, %r8;
	cvta.to.global.u64 	%rd1, %rd2;
$L__BB0_2:
	mul.wide.s32 	%rd3, %r10, 4;
	add.s64 	%rd4, %rd1, %rd3;
	and.b32  	%r9, %r10, 1;
	setp.eq.b32 	%p2, %r9, 1;
	selp.f32 	%f3, %f1, %f2, %p2;
	mul.f32 	%f4, %f2, %f3;
	st.global.f32 	[%rd4], %f4;
	add.s32 	%r10, %r10, %r3;
	setp.lt.s32 	%p3, %r10, 4000;
	@%p3 bra 	$L__BB0_2;
$L__BB0_3:
	ret;

}


// ===== COMPILED SASS (sm_100) =====

	.target	sm_100

	.elftype	@"ET_EXEC"


//--------------------- .note.nv.tkinfo           --------------------------
	.section	.note.nv.tkinfo,"",@"SHT_NOTE"
	.sectionflags	@"SHF_NOTE_NV_TKINFO"
	.tkinfo
        /*0018*/ 	.word	0x00000002
        /*0030*/ 	.string	""
        /*0030*/ 	.string	"ptxas"
        /*0030*/ 	.string	"Cuda compilation tools, release 13.0, V13.0.88"
        /*0030*/ 	.string	"Build cuda_13.0.r13.0/compiler.36424714_0"
        /*0030*/ 	.string	"-arch sm_100 -m 64 "



//--------------------- .note.nv.cuinfo           --------------------------
	.section	.note.nv.cuinfo,"",@"SHT_NOTE"
	.sectionflags	@"SHF_NOTE_NV_CUINFO"
        /*0018*/ 	.short	0x0002
        /*001a*/ 	.short	0x0064
        /*001c*/ 	.short	0x0082
	.zero		2


//--------------------- .nv.info                  --------------------------
	.section	.nv.info,"",@"SHT_CUDA_INFO"
	.align	4


	//----- nvinfo : EIATTR_REGCOUNT
	.align		4
        /*0000*/ 	.byte	0x04, 0x2f
        /*0002*/ 	.short	(.L_1 - .L_0)
	.align		4
.L_0:
        /*0004*/ 	.word	index@(_Z13processVectorPff)
        /*0008*/ 	.word	0x0000000e


	//----- nvinfo : EIATTR_FRAME_SIZE
	.align		4
.L_1:
        /*000c*/ 	.byte	0x04, 0x11
        /*000e*/ 	.short	(.L_3 - .L_2)
	.align		4
.L_2:
        /*0010*/ 	.word	index@(_Z13processVectorPff)
        /*0014*/ 	.word	0x00000000


	//----- nvinfo : EIATTR_MIN_STACK_SIZE
	.align		4
.L_3:
        /*0018*/ 	.byte	0x04, 0x12
        /*001a*/ 	.short	(.L_5 - .L_4)
	.align		4
.L_4:
        /*001c*/ 	.word	index@(_Z13processVectorPff)
        /*0020*/ 	.word	0x00000000
.L_5:


//--------------------- .nv.compat                --------------------------
	.section	.nv.compat,"",@"SHT_CUDA_COMPAT_INFO"
	.align	4
        /*0000*/ 	.byte	0x02, 0x09, 0x00, 0x00, 0x02, 0x02, 0x01, 0x00, 0x02, 0x05, 0x05, 0x00, 0x03, 0x07, 0x01, 0x01
        /*0010*/ 	.byte	0x02, 0x03, 0x00, 0x00, 0x02, 0x06, 0x01, 0x00, 0x04, 0x0b, 0x08, 0x00, 0x09, 0x00, 0x00, 0x00
        /*0020*/ 	.byte	0x00, 0x00, 0x00, 0x00


//--------------------- .nv.info._Z13processVectorPff --------------------------
	.section	.nv.info._Z13processVectorPff,"",@"SHT_CUDA_INFO"
	.sectionflags	@""
	.align	4


	//----- nvinfo : EIATTR_CUDA_API_VERSION
	.align		4
        /*0000*/ 	.byte	0x04, 0x37
        /*0002*/ 	.short	(.L_7 - .L_6)
.L_6:
        /*0004*/ 	.word	0x00000082


	//----- nvinfo : EIATTR_KPARAM_INFO
	.align		4
.L_7:
        /*0008*/ 	.byte	0x04, 0x17
        /*000a*/ 	.short	(.L_9 - .L_8)
.L_8:
        /*000c*/ 	.word	0x00000000
        /*0010*/ 	.short	0x0001
        /*0012*/ 	.short	0x0008
        /*0014*/ 	.byte	0x00, 0xf0, 0x11, 0x00


	//----- nvinfo : EIATTR_KPARAM_INFO
	.align		4
.L_9:
        /*0018*/ 	.byte	0x04, 0x17
        /*001a*/ 	.short	(.L_11 - .L_10)
.L_10:
        /*001c*/ 	.word	0x00000000
        /*0020*/ 	.short	0x0000
        /*0022*/ 	.short	0x0000
        /*0024*/ 	.byte	0x00, 0xf5, 0x21, 0x00


	//----- nvinfo : EIATTR_SPARSE_MMA_MASK
	.align		4
.L_11:
        /*0028*/ 	.byte	0x03, 0x50
        /*002a*/ 	.short	0x0000


	//----- nvinfo : EIATTR_MAXREG_COUNT
	.align		4
        /*002c*/ 	.byte	0x03, 0x1b
        /*002e*/ 	.short	0x00ff


	//----- nvinfo : EIATTR_MERCURY_ISA_VERSION
	.align		4
        /*0030*/ 	.byte	0x03, 0x5f
        /*0032*/ 	.short	0x0101


	//----- nvinfo : EIATTR_VRC_CTA_INIT_COUNT
	.align		4
        /*0034*/ 	.byte	0x02, 0x4a
	.zero		1
	.zero		1


	//----- nvinfo : EIATTR_EXIT_INSTR_OFFSETS
	.align		4
        /*0038*/ 	.byte	0x04, 0x1c
        /*003a*/ 	.short	(.L_13 - .L_12)


	//   ....[0]....
.L_12:
        /*003c*/ 	.word	0x00000060


	//   ....[1]....
        /*0040*/ 	.word	0x00000160


	//----- nvinfo : EIATTR_CRS_STACK_SIZE
	.align		4
.L_13:
        /*0044*/ 	.byte	0x04, 0x1e
        /*0046*/ 	.short	(.L_15 - .L_14)
.L_14:
        /*0048*/ 	.word	0x00000000


	//----- nvinfo : EIATTR_CBANK_PARAM_SIZE
	.align		4
.L_15:
        /*004c*/ 	.byte	0x03, 0x19
        /*004e*/ 	.short	0x000c


	//----- nvinfo : EIATTR_PARAM_CBANK
	.align		4
        /*0050*/ 	.byte	0x04, 0x0a
        /*0052*/ 	.short	(.L_17 - .L_16)
	.align		4
.L_16:
        /*0054*/ 	.word	index@(.nv.constant0._Z13processVectorPff)
        /*0058*/ 	.short	0x0380
        /*005a*/ 	.short	0x000c


	//----- nvinfo : EIATTR_SW_WAR
	.align		4
.L_17:
        /*005c*/ 	.byte	0x04, 0x36
        /*005e*/ 	.short	(.L_19 - .L_18)
.L_18:
        /*0060*/ 	.word	0x00000008
.L_19:


//--------------------- .nv.callgraph             --------------------------
	.section	.nv.callgraph,"",@"SHT_CUDA_CALLGRAPH"
	.align	4
	.sectionentsize	8
	.align		4
        /*0000*/ 	.word	0x00000000
	.align		4
        /*0004*/ 	.word	0xffffffff
	.align		4
        /*0008*/ 	.word	0x00000000
	.align		4
        /*000c*/ 	.word	0xfffffffe
	.align		4
        /*0010*/ 	.word	0x00000000
	.align		4
        /*0014*/ 	.word	0xfffffffd
	.align		4
        /*0018*/ 	.word	0x00000000
	.align		4
        /*001c*/ 	.word	0xfffffffc


//--------------------- .text._Z13processVectorPff --------------------------
	.section	.text._Z13processVectorPff,"ax",@progbits
	.align	128
        .global         _Z13processVectorPff
        .type           _Z13processVectorPff,@function
        .size           _Z13processVectorPff,(.L_x_2 - _Z13processVectorPff)
        .other          _Z13processVectorPff,@"STO_CUDA_ENTRY STV_DEFAULT"
_Z13processVectorPff:
.text._Z13processVectorPff:
[----:B------:R-:W-:Y:S01]  /*0000*/  LDC R1, c[0x0][0x37c] ;  /* 0x0000df00ff017b82 */ /* 0x000fe20000000800 */
[----:B------:R-:W0:Y:S07]  /*0010*/  S2R R0, SR_TID.X ;  /* 0x0000000000007919 */ /* 0x000e2e0000002100 */
[----:B------:R-:W0:Y:S08]  /*0020*/  S2UR UR4, SR_CTAID.X ;  /* 0x00000000000479c3 */ /* 0x000e300000002500 */
[----:B------:R-:W0:Y:S02]  /*0030*/  LDC R7, c[0x0][0x360] ;  /* 0x0000d800ff077b82 */ /* 0x000e240000000800 */
[----:B0-----:R-:W-:-:S05]  /*0040*/  IMAD R0, R7, UR4, R0 ;  /* 0x0000000407007c24 */ /* 0x001fca000f8e0200 */
[----:B------:R-:W-:-:S13]  /*0050*/  ISETP.GT.AND P0, PT, R0, 0xf9f, PT ;  /* 0x00000f9f0000780c */ /* 0x000fda0003f04270 */
[----:B------:R-:W-:Y:S05]  /*0060*/  @P0 EXIT ;  /* 0x000000000000094d */ /* 0x000fea0003800000 */
[----:B------:R-:W0:Y:S01]  /*0070*/  LDC R11, c[0x0][0x388] ;  /* 0x0000e200ff0b7b82 */ /* 0x000e220000000800 */
[----:B------:R-:W1:Y:S01]  /*0080*/  LDCU UR4, c[0x0][0x370] ;  /* 0x00006e00ff0477ac */ /* 0x000e620008000800 */
[----:B------:R-:W2:Y:S06]  /*0090*/  LDCU.64 UR6, c[0x0][0x358] ;  /* 0x00006b00ff0677ac */ /* 0x000eac0008000a00 */
[----:B------:R-:W3:Y:S01]  /*00a0*/  LDC.64 R4, c[0x0][0x380] ;  /* 0x0000e000ff047b82 */ /* 0x000ee20000000a00 */
[----:B-1----:R-:W-:Y:S02]  /*00b0*/  IMAD R7, R7, UR4, RZ ;  /* 0x0000000407077c24 */ /* 0x002fe4000f8e02ff */
[----:B0-2---:R-:W-:-:S07]  /*00c0*/  FMUL R6, R11, R11 ;  /* 0x0000000b0b067220 */ /* 0x005fce0000400000 */
.L_x_0:
[----:B0-----:R-:W-:-:S04]  /*00d0*/  LOP3.LUT R2, R0, 0x1, RZ, 0xc0, !PT ;  /* 0x0000000100027812 */ /* 0x001fc800078ec0ff */
[----:B------:R-:W-:Y:S01]  /*00e0*/  ISETP.NE.U32.AND P0, PT, R2, 0x1, PT ;  /* 0x000000010200780c */ /* 0x000fe20003f05070 */
[----:B---3--:R-:W-:Y:S01]  /*00f0*/  IMAD.WIDE R2, R0, 0x4, R4 ;  /* 0x0000000400027825 */ /* 0x008fe200078e0204 */
[----:B------:R-:W-:Y:S02]  /*0100*/  IADD3 R0, PT, PT, R7, R0, RZ ;  /* 0x0000000007007210 */ /* 0x000fe40007ffe0ff */
[----:B------:R-:W-:Y:S02]  /*0110*/  FSEL R8, R6, R11, !P0 ;  /* 0x0000000b06087208 */ /* 0x000fe40004000000 */
[----:B------:R-:W-:-:S03]  /*0120*/  ISETP.GE.AND P0, PT, R0, 0xfa0, PT ;  /* 0x00000fa00000780c */ /* 0x000fc60003f06270 */
[----:B------:R-:W-:-:S05]  /*0130*/  FMUL R9, R8, R11 ;  /* 0x0000000b08097220 */ /* 0x000fca0000400000 */
[----:B------:R0:W-:Y:S05]  /*0140*/  STG.E desc[UR6][R2.64], R9 ;  /* 0x0000000902007986 */ /* 0x0001ea000c101906 */
[----:B------:R-:W-:Y:S05]  /*0150*/  @!P0 BRA `(.L_x_0) ;  /* 0xfffffffc00dc8947 */ /* 0x000fea000383ffff */
[----:B------:R-:W-:Y:S05]  /*0160*/  EXIT ;  /* 0x000000000000794d */ /* 0x000fea0003800000 */
.L_x_1:
[----:B------:R-:W-:-:S00]  /*0170*/  BRA `(.L_x_1) ;  /* 0xfffffffc00fc7947 */ /* 0x000fc0000383ffff */
[----:B------:R-:W-:-:S00]  /*0180*/  NOP ;  /* 0x0000000000007918 */ /* 0x000fc00000000000 */
[----:B------:R-:W-:-:S00]  /*0190*/  NOP ;  /* 0x0000000000007918 */ /* 0x000fc00000000000 */
[----:B------:R-:W-:-:S00]  /*01a0*/  NOP ;  /* 0x0000000000007918 */ /* 0x000fc00000000000 */
[----:B------:R-:W-:-:S00]  /*01b0*/  NOP ;  /* 0x0000000000007918 */ /* 0x000fc00000000000 */
[----:B------:R-:W-:-:S00]  /*01c0*/  NOP ;  /* 0x0000000000007918 */ /* 0x000fc00000000000 */
[----:B------:R-:W-:-:S00]  /*01d0*/  NOP ;  /* 0x0000000000007918 */ /* 0x000fc00000000000 */
[----:B------:R-:W-:-:S00]  /*01e0*/  NOP ;  /* 0x0000000000007918 */ /* 0x000fc00000000000 */
[----:B------:R-:W-:-:S00]  /*01f0*/  NOP ;  /* 0x0000000000007918 */ /* 0x000fc00000000000 */
.L_x_2:


//--------------------- .nv.shared.reserved.0     --------------------------
	.section	.nv.shared.reserved.0,"aw",@nobits
	.weak		__nv_reservedSMEM_offset_0_alias
	.size		__nv_reservedSMEM_offset_0_alias, 0, 64
	.other		__nv_reservedSMEM_offset_0_alias,@"STO_CUDA_RESERVED_SHARED STV_DEFAULT"
__nv_reservedSMEM_offset_0_alias:
	.zero		0
	.zero		64


//--------------------- .nv.constant0._Z13processVectorPff --------------------------
	.section	.nv.constant0._Z13processVectorPff,"a",@progbits
	.sectionflags	@""
	.align	4
.nv.constant0._Z13processVectorPff:
	.zero		908


//--------------------- SYMBOLS --------------------------

	.type		.nv.reservedSmem.offset0,@object
	.size		.nv.reservedSmem.offset0,0x4
